	.headerflags	@"EF_CUDA_TEXMODE_UNIFIED EF_CUDA_64BIT_ADDRESS EF_CUDA_ACCELERATORS EF_CUDA_SM90 EF_CUDA_VIRTUAL_SM(EF_CUDA_SM90)"
	.elftype	@"ET_EXEC"


//--------------------- .nv.info                  --------------------------
	.section	.nv.info,"",@"SHT_CUDA_INFO"
	.align	4


	//----- nvinfo : EIATTR_REGCOUNT
	.align		4
        /*0000*/ 	.byte	0x04, 0x2f
        /*0002*/ 	.short	(.L_3 - .L_2)
	.align		4
.L_2:
        /*0004*/ 	.word	index@(triton_poi_fused__native_batch_norm_legit_no_training_mul_softplus_tanh_26)
        /*0008*/ 	.word	0x00000018


	//----- nvinfo : EIATTR_MIN_STACK_SIZE
	.align		4
.L_3:
        /*000c*/ 	.byte	0x04, 0x12
        /*000e*/ 	.short	(.L_5 - .L_4)
	.align		4
.L_4:
        /*0010*/ 	.word	index@(triton_poi_fused__native_batch_norm_legit_no_training_mul_softplus_tanh_26)
        /*0014*/ 	.word	0x00000000


	//----- nvinfo : EIATTR_FRAME_SIZE
	.align		4
.L_5:
        /*0018*/ 	.byte	0x04, 0x11
        /*001a*/ 	.short	(.L_7 - .L_6)
	.align		4
.L_6:
        /*001c*/ 	.word	index@(triton_poi_fused__native_batch_norm_legit_no_training_mul_softplus_tanh_26)
        /*0020*/ 	.word	0x00000000


	//----- nvinfo : EIATTR_MIN_STACK_SIZE
	.align		4
.L_7:
        /*0024*/ 	.byte	0x04, 0x12
        /*0026*/ 	.short	(.L_9 - .L_8)
	.align		4
.L_8:
        /*0028*/ 	.word	index@(triton_poi_fused__native_batch_norm_legit_no_training_mul_softplus_tanh_26)
        /*002c*/ 	.word	0x00000000
.L_9:


//--------------------- .nv.info.triton_poi_fused__native_batch_norm_legit_no_training_mul_softplus_tanh_26 --------------------------
	.section	.nv.info.triton_poi_fused__native_batch_norm_legit_no_training_mul_softplus_tanh_26,"",@"SHT_CUDA_INFO"
	.sectionflags	@""
	.align	4


	//----- nvinfo : EIATTR_CUDA_API_VERSION
	.align		4
        /*0000*/ 	.byte	0x04, 0x37
        /*0002*/ 	.short	(.L_11 - .L_10)
.L_10:
        /*0004*/ 	.word	0x0000007c


	//----- nvinfo : EIATTR_KPARAM_INFO
	.align		4
.L_11:
        /*0008*/ 	.byte	0x04, 0x17
        /*000a*/ 	.short	(.L_13 - .L_12)
.L_12:
        /*000c*/ 	.word	0x00000000
        /*0010*/ 	.short	0x0006
        /*0012*/ 	.short	0x0030
        /*0014*/ 	.byte	0x00, 0xf0, 0x11, 0x00


	//----- nvinfo : EIATTR_KPARAM_INFO
	.align		4
.L_13:
        /*0018*/ 	.byte	0x04, 0x17
        /*001a*/ 	.short	(.L_15 - .L_14)
.L_14:
        /*001c*/ 	.word	0x00000000
        /*0020*/ 	.short	0x0005
        /*0022*/ 	.short	0x0028
        /*0024*/ 	.byte	0x00, 0xf4, 0x21, 0x00


	//----- nvinfo : EIATTR_KPARAM_INFO
	.align		4
.L_15:
        /*0028*/ 	.byte	0x04, 0x17
        /*002a*/ 	.short	(.L_17 - .L_16)
.L_16:
        /*002c*/ 	.word	0x00000000
        /*0030*/ 	.short	0x0004
        /*0032*/ 	.short	0x0020
        /*0034*/ 	.byte	0x00, 0xf4, 0x21, 0x00


	//----- nvinfo : EIATTR_KPARAM_INFO
	.align		4
.L_17:
        /*0038*/ 	.byte	0x04, 0x17
        /*003a*/ 	.short	(.L_19 - .L_18)
.L_18:
        /*003c*/ 	.word	0x00000000
        /*0040*/ 	.short	0x0003
        /*0042*/ 	.short	0x0018
        /*0044*/ 	.byte	0x00, 0xf4, 0x21, 0x00


	//----- nvinfo : EIATTR_KPARAM_INFO
	.align		4
.L_19:
        /*0048*/ 	.byte	0x04, 0x17
        /*004a*/ 	.short	(.L_21 - .L_20)
.L_20:
        /*004c*/ 	.word	0x00000000
        /*0050*/ 	.short	0x0002
        /*0052*/ 	.short	0x0010
        /*0054*/ 	.byte	0x00, 0xf4, 0x21, 0x00


	//----- nvinfo : EIATTR_KPARAM_INFO
	.align		4
.L_21:
        /*0058*/ 	.byte	0x04, 0x17
        /*005a*/ 	.short	(.L_23 - .L_22)
.L_22:
        /*005c*/ 	.word	0x00000000
        /*0060*/ 	.short	0x0001
        /*0062*/ 	.short	0x0008
        /*0064*/ 	.byte	0x00, 0xf4, 0x21, 0x00


	//----- nvinfo : EIATTR_KPARAM_INFO
	.align		4
.L_23:
        /*0068*/ 	.byte	0x04, 0x17
        /*006a*/ 	.short	(.L_25 - .L_24)
.L_24:
        /*006c*/ 	.word	0x00000000
        /*0070*/ 	.short	0x0000
        /*0072*/ 	.short	0x0000
        /*0074*/ 	.byte	0x00, 0xf4, 0x21, 0x00


	//----- nvinfo : EIATTR_SPARSE_MMA_MASK
	.align		4
.L_25:
        /*0078*/ 	.byte	0x03, 0x50
        /*007a*/ 	.short	0x0000


	//----- nvinfo : EIATTR_MAXREG_COUNT
	.align		4
        /*007c*/ 	.byte	0x03, 0x1b
        /*007e*/ 	.short	0x00ff


	//----- nvinfo : EIATTR_EXIT_INSTR_OFFSETS
	.align		4
        /*0080*/ 	.byte	0x04, 0x1c
        /*0082*/ 	.short	(.L_27 - .L_26)


	//   ....[0]....
.L_26:
        /*0084*/ 	.word	0x00000b70


	//   ....[1]....
        /*0088*/ 	.word	0x00000b90


	//----- nvinfo : EIATTR_REQNTID
	.align		4
.L_27:
        /*008c*/ 	.byte	0x04, 0x10
        /*008e*/ 	.short	(.L_29 - .L_28)
.L_28:
        /*0090*/ 	.word	0x00000080
        /*0094*/ 	.word	0x00000001
        /*0098*/ 	.word	0x00000001


	//----- nvinfo : EIATTR_CRS_STACK_SIZE
	.align		4
.L_29:
        /*009c*/ 	.byte	0x04, 0x1e
        /*009e*/ 	.short	(.L_31 - .L_30)
.L_30:
        /*00a0*/ 	.word	0x00000000


	//----- nvinfo : EIATTR_CBANK_PARAM_SIZE
	.align		4
.L_31:
        /*00a4*/ 	.byte	0x03, 0x19
        /*00a6*/ 	.short	0x0034


	//----- nvinfo : EIATTR_PARAM_CBANK
	.align		4
        /*00a8*/ 	.byte	0x04, 0x0a
        /*00aa*/ 	.short	(.L_33 - .L_32)
	.align		4
.L_32:
        /*00ac*/ 	.word	index@(.nv.constant0.triton_poi_fused__native_batch_norm_legit_no_training_mul_softplus_tanh_26)
        /*00b0*/ 	.short	0x0210
        /*00b2*/ 	.short	0x0034


	//----- nvinfo : EIATTR_SW_WAR
	.align		4
.L_33:
        /*00b4*/ 	.byte	0x04, 0x36
        /*00b6*/ 	.short	(.L_35 - .L_34)
.L_34:
        /*00b8*/ 	.word	0x00000008
.L_35:


//--------------------- .nv.callgraph             --------------------------
	.section	.nv.callgraph,"",@"SHT_CUDA_CALLGRAPH"
	.align	4
	.sectionentsize	8
	.align		4
        /*0000*/ 	.word	0x00000000
	.align		4
        /*0004*/ 	.word	0xffffffff
	.align		4
        /*0008*/ 	.word	0x00000000
	.align		4
        /*000c*/ 	.word	0xfffffffe
	.align		4
        /*0010*/ 	.word	0x00000000
	.align		4
        /*0014*/ 	.word	0xfffffffd
	.align		4
        /*0018*/ 	.word	0x00000000
	.align		4
        /*001c*/ 	.word	0xfffffffc


//--------------------- .nv.constant4             --------------------------
	.section	.nv.constant4,"a",@progbits
	.align	8
	.align		8
.nv.constant4:
        /*0000*/ 	.dword	_$_str
	.align		8
        /*0008*/ 	.dword	_$_str_$_2


//--------------------- .text.triton_poi_fused__native_batch_norm_legit_no_training_mul_softplus_tanh_26 --------------------------
	.section	.text.triton_poi_fused__native_batch_norm_legit_no_training_mul_softplus_tanh_26,"ax",@progbits
	.align	128
        .global         triton_poi_fused__native_batch_norm_legit_no_training_mul_softplus_tanh_26
        .type           triton_poi_fused__native_batch_norm_legit_no_training_mul_softplus_tanh_26,@function
        .size           triton_poi_fused__native_batch_norm_legit_no_training_mul_softplus_tanh_26,(.L_x_11 - triton_poi_fused__native_batch_norm_legit_no_training_mul_softplus_tanh_26)
        .other          triton_poi_fused__native_batch_norm_legit_no_training_mul_softplus_tanh_26,@"STO_CUDA_ENTRY STV_DEFAULT"
triton_poi_fused__native_batch_norm_legit_no_training_mul_softplus_tanh_26:
.text.triton_poi_fused__native_batch_norm_legit_no_training_mul_softplus_tanh_26:
[----:B------:R-:W0:Y:S01]  /*0000*/  LDC R1, c[0x0][0x28] ;  /* 0x00000a00ff017b82 */ /* 0x000e220000000800 */
[----:B------:R-:W1:Y:S07]  /*0010*/  S2R R0, SR_TID.X ;  /* 0x0000000000007919 */ /* 0x000e6e0000002100 */
[----:B------:R-:W2:Y:S01]  /*0020*/  LDC.64 R10, c[0x0][0x228] ;  /* 0x00008a00ff0a7b82 */ /* 0x000ea20000000a00 */
[----:B------:R-:W-:Y:S01]  /*0030*/  ULDC.64 UR4, c[0x0][0x208] ;  /* 0x0000820000047ab9 */ /* 0x000fe20000000a00 */
[----:B------:R-:W3:Y:S06]  /*0040*/  S2R R5, SR_CTAID.X ;  /* 0x0000000000057919 */ /* 0x000eec0000002500 */
[----:B------:R-:W4:Y:S08]  /*0050*/  LDC.64 R16, c[0x0][0x220] ;  /* 0x00008800ff107b82 */ /* 0x000f300000000a00 */
[----:B------:R-:W5:Y:S08]  /*0060*/  LDC.64 R14, c[0x0][0x218] ;  /* 0x00008600ff0e7b82 */ /* 0x000f700000000a00 */
[----:B------:R-:W5:Y:S01]  /*0070*/  LDC.64 R18, c[0x0][0x230] ;  /* 0x00008c00ff127b82 */ /* 0x000f620000000a00 */
[----:B-1----:R-:W-:-:S07]  /*0080*/  SHF.L.U32 R0, R0, 0x1, RZ ;  /* 0x0000000100007819 */ /* 0x002fce00000006ff */
[----:B------:R-:W1:Y:S01]  /*0090*/  LDC.64 R20, c[0x0][0x238] ;  /* 0x00008e00ff147b82 */ /* 0x000e620000000a00 */
[----:B---3--:R-:W-:Y:S02]  /*00a0*/  SHF.R.S32.HI R3, RZ, 0x17, R5 ;  /* 0x00000017ff037819 */ /* 0x008fe40000011405 */
[----:B------:R-:W-:Y:S02]  /*00b0*/  LOP3.LUT R0, R0, 0xfe, RZ, 0xc0, !PT ;  /* 0x000000fe00007812 */ /* 0x000fe400078ec0ff */
[----:B------:R-:W-:Y:S02]  /*00c0*/  SGXT R3, R3, 0x1 ;  /* 0x000000010303781a */ /* 0x000fe40000000200 */
[----:B------:R-:W-:Y:S02]  /*00d0*/  LEA R2, R5, R0, 0x8 ;  /* 0x0000000005027211 */ /* 0x000fe400078e40ff */
[----:B------:R-:W-:Y:S02]  /*00e0*/  CS2R R4, SRZ ;  /* 0x0000000000047805 */ /* 0x000fe4000001ff00 */
[----:B------:R-:W-:-:S02]  /*00f0*/  LEA.HI R3, R3, R2, RZ, 0x9 ;  /* 0x0000000203037211 */ /* 0x000fc400078f48ff */
[----:B------:R-:W-:Y:S02]  /*0100*/  ISETP.GE.AND P0, PT, R2, 0x800, PT ;  /* 0x000008000200780c */ /* 0x000fe40003f06270 */
[----:B------:R-:W-:-:S04]  /*0110*/  LOP3.LUT R3, R3, 0xfffffe00, RZ, 0xc0, !PT ;  /* 0xfffffe0003037812 */ /* 0x000fc800078ec0ff */
[----:B------:R-:W-:-:S05]  /*0120*/  IADD3 R3, R2, -R3, RZ ;  /* 0x8000000302037210 */ /* 0x000fca0007ffe0ff */
[----:B--2---:R-:W-:-:S05]  /*0130*/  IMAD.WIDE R10, R3, 0x4, R10 ;  /* 0x00000004030a7825 */ /* 0x004fca00078e020a */
[----:B------:R2:W3:Y:S01]  /*0140*/  @!P0 LDG.E.EL.64 R4, desc[UR4][R10.64] ;  /* 0x000000040a048981 */ /* 0x0004e2000c2e1b00 */
[----:B------:R-:W-:Y:S02]  /*0150*/  CS2R R6, SRZ ;  /* 0x0000000000067805 */ /* 0x000fe4000001ff00 */
[----:B------:R-:W-:Y:S01]  /*0160*/  CS2R R8, SRZ ;  /* 0x0000000000087805 */ /* 0x000fe2000001ff00 */
[----:B----4-:R-:W-:-:S04]  /*0170*/  IMAD.WIDE R16, R3, 0x4, R16 ;  /* 0x0000000403107825 */ /* 0x010fc800078e0210 */
[----:B-----5:R-:W-:Y:S01]  /*0180*/  IMAD.WIDE R14, R2, 0x4, R14 ;  /* 0x00000004020e7825 */ /* 0x020fe200078e020e */
[----:B------:R4:W5:Y:S01]  /*0190*/  @!P0 LDG.E.EL.64 R6, desc[UR4][R16.64] ;  /* 0x0000000410068981 */ /* 0x000962000c2e1b00 */
[----:B------:R-:W-:Y:S02]  /*01a0*/  CS2R R12, SRZ ;  /* 0x00000000000c7805 */ /* 0x000fe4000001ff00 */
[----:B--2---:R-:W-:Y:S01]  /*01b0*/  CS2R R10, SRZ ;  /* 0x00000000000a7805 */ /* 0x004fe2000001ff00 */
[C---:B0-----:R-:W-:Y:S01]  /*01c0*/  IMAD.WIDE R18, R3.reuse, 0x4, R18 ;  /* 0x0000000403127825 */ /* 0x041fe200078e0212 */
[----:B------:R0:W5:Y:S03]  /*01d0*/  @!P0 LDG.E.64 R8, desc[UR4][R14.64] ;  /* 0x000000040e088981 */ /* 0x000166000c1e1b00 */
[----:B-1----:R-:W-:Y:S01]  /*01e0*/  IMAD.WIDE R20, R3, 0x4, R20 ;  /* 0x0000000403147825 */ /* 0x002fe200078e0214 */
[----:B------:R-:W2:Y:S04]  /*01f0*/  @!P0 LDG.E.EL.64 R10, desc[UR4][R18.64] ;  /* 0x00000004120a8981 */ /* 0x000ea8000c2e1b00 */
[----:B------:R-:W2:Y:S01]  /*0200*/  @!P0 LDG.E.EL.64 R12, desc[UR4][R20.64] ;  /* 0x00000004140c8981 */ /* 0x000ea2000c2e1b00 */
[----:B------:R-:W-:Y:S01]  /*0210*/  HFMA2.MMA R0, -RZ, RZ, 1.625, 0 ;  /* 0x3e800000ff007435 */ /* 0x000fe200000001ff */
[----:B------:R-:W-:Y:S01]  /*0220*/  BSSY B0, `(.L_x_0) ;  /* 0x0000057000007945 */ /* 0x000fe20003800000 */
[----:B---3--:R-:W-:Y:S01]  /*0230*/  FADD R4, R4, 9.9999997473787516356e-06 ;  /* 0x3727c5ac04047421 */ /* 0x008fe20000000000 */
[----:B------:R-:W-:-:S03]  /*0240*/  FADD R5, R5, 9.9999997473787516356e-06 ;  /* 0x3727c5ac05057421 */ /* 0x000fc60000000000 */
[----:B------:R-:W1:Y:S08]  /*0250*/  MUFU.SQRT R3, R4 ;  /* 0x0000000400037308 */ /* 0x000e700000002000 */
[----:B----4-:R-:W3:Y:S01]  /*0260*/  MUFU.SQRT R16, R5 ;  /* 0x0000000500107308 */ /* 0x010ee20000002000 */
[C---:B-1----:R-:W-:Y:S02]  /*0270*/  FSETP.GT.AND P1, PT, R3.reuse, 8.50705917302346158658e+37, PT ;  /* 0x7e8000000300780b */ /* 0x042fe40003f24000 */
[----:B------:R-:W-:-:S02]  /*0280*/  FSETP.GEU.AND P3, PT, R3, 1.175494350822287508e-38, PT ;  /* 0x008000000300780b */ /* 0x000fc40003f6e000 */
[C---:B---3--:R-:W-:Y:S02]  /*0290*/  FSETP.GT.AND P2, PT, R16.reuse, 8.50705917302346158658e+37, PT ;  /* 0x7e8000001000780b */ /* 0x048fe40003f44000 */
[----:B------:R-:W-:-:S07]  /*02a0*/  FSETP.GEU.AND P4, PT, R16, 1.175494350822287508e-38, PT ;  /* 0x008000001000780b */ /* 0x000fce0003f8e000 */
[----:B------:R-:W-:-:S04]  /*02b0*/  @P1 FMUL R3, R3, 0.25 ;  /* 0x3e80000003031820 */ /* 0x000fc80000400000 */
[----:B------:R-:W-:Y:S01]  /*02c0*/  @!P3 FMUL R3, R3, 16777216 ;  /* 0x4b8000000303b820 */ /* 0x000fe20000400000 */
[----:B------:R-:W-:-:S04]  /*02d0*/  @P2 FMUL R16, R16, 0.25 ;  /* 0x3e80000010102820 */ /* 0x000fc80000400000 */
[----:B------:R-:W-:Y:S01]  /*02e0*/  @!P4 FMUL R16, R16, 16777216 ;  /* 0x4b8000001010c820 */ /* 0x000fe20000400000 */
[----:B------:R-:W1:Y:S01]  /*02f0*/  MUFU.RCP R3, R3 ;  /* 0x0000000300037308 */ /* 0x000e620000001000 */
[----:B------:R-:W-:-:S07]  /*0300*/  FSEL R4, R0, 1, P1 ;  /* 0x3f80000000047808 */ /* 0x000fce0000800000 */
[----:B------:R-:W3:Y:S01]  /*0310*/  MUFU.RCP R16, R16 ;  /* 0x0000001000107308 */ /* 0x000ee20000001000 */
[----:B0-----:R-:W-:Y:S01]  /*0320*/  FSEL R15, R0, 1, P2 ;  /* 0x3f800000000f7808 */ /* 0x001fe20001000000 */
[----:B------:R-:W-:Y:S01]  /*0330*/  @!P3 FMUL R4, R4, 16777216 ;  /* 0x4b8000000404b820 */ /* 0x000fe20000400000 */
[----:B-----5:R-:W-:-:S03]  /*0340*/  FADD R6, -R6, R8 ;  /* 0x0000000806067221 */ /* 0x020fc60000000100 */
[----:B------:R-:W-:Y:S01]  /*0350*/  @!P4 FMUL R15, R15, 16777216 ;  /* 0x4b8000000f0fc820 */ /* 0x000fe20000400000 */
[----:B-1----:R-:W-:Y:S01]  /*0360*/  FMUL R5, R3, R4 ;  /* 0x0000000403057220 */ /* 0x002fe20000400000 */
[----:B------:R-:W-:-:S03]  /*0370*/  FADD R7, -R7, R9 ;  /* 0x0000000907077221 */ /* 0x000fc60000000100 */
[----:B------:R-:W-:Y:S01]  /*0380*/  FMUL R5, R6, R5 ;  /* 0x0000000506057220 */ /* 0x000fe20000400000 */
[----:B---3--:R-:W-:-:S03]  /*0390*/  FMUL R4, R16, R15 ;  /* 0x0000000f10047220 */ /* 0x008fc60000400000 */
[----:B--2---:R-:W-:Y:S01]  /*03a0*/  FFMA R10, R5, R10, R12 ;  /* 0x0000000a050a7223 */ /* 0x004fe2000000000c */
[----:B------:R-:W-:-:S03]  /*03b0*/  FMUL R4, R7, R4 ;  /* 0x0000000407047220 */ /* 0x000fc60000400000 */
[----:B------:R-:W-:Y:S01]  /*03c0*/  FMUL R5, R10, 1.4426950216293334961 ;  /* 0x3fb8aa3b0a057820 */ /* 0x000fe20000400000 */
[----:B------:R-:W-:-:S04]  /*03d0*/  FFMA R11, R4, R11, R13 ;  /* 0x0000000b040b7223 */ /* 0x000fc8000000000d */
[----:B------:R-:W-:Y:S01]  /*03e0*/  FMUL R7, R11, 1.4426950216293334961 ;  /* 0x3fb8aa3b0b077820 */ /* 0x000fe20000400000 */
[----:B------:R-:W-:-:S04]  /*03f0*/  FSETP.GEU.AND P1, PT, R5, -126, PT ;  /* 0xc2fc00000500780b */ /* 0x000fc80003f2e000 */
[----:B------:R-:W-:-:S09]  /*0400*/  FSETP.GEU.AND P2, PT, R7, -126, PT ;  /* 0xc2fc00000700780b */ /* 0x000fd20003f4e000 */
[----:B------:R-:W-:-:S04]  /*0410*/  @!P1 FMUL R5, R5, 0.5 ;  /* 0x3f00000005059820 */ /* 0x000fc80000400000 */
[----:B------:R-:W-:Y:S01]  /*0420*/  @!P2 FMUL R7, R7, 0.5 ;  /* 0x3f0000000707a820 */ /* 0x000fe20000400000 */
[----:B------:R-:W0:Y:S08]  /*0430*/  MUFU.EX2 R3, R5 ;  /* 0x0000000500037308 */ /* 0x000e300000000800 */
[----:B------:R-:W1:Y:S01]  /*0440*/  MUFU.EX2 R4, R7 ;  /* 0x0000000700047308 */ /* 0x000e620000000800 */
[----:B0-----:R-:W-:-:S04]  /*0450*/  @!P1 FMUL R3, R3, R3 ;  /* 0x0000000303039220 */ /* 0x001fc80000400000 */
[----:B------:R-:W-:Y:S01]  /*0460*/  FADD.FTZ.RZ R6, R3, 1 ;  /* 0x3f80000003067421 */ /* 0x000fe2000001c000 */
[----:B-1----:R-:W-:-:S04]  /*0470*/  @!P2 FMUL R4, R4, R4 ;  /* 0x000000040404a220 */ /* 0x002fc80000400000 */
[----:B------:R-:W-:Y:S01]  /*0480*/  IADD3 R6, R6, -0x3f400000, RZ ;  /* 0xc0c0000006067810 */ /* 0x000fe20007ffe0ff */
[----:B------:R-:W-:-:S03]  /*0490*/  FADD.FTZ.RZ R8, R4, 1 ;  /* 0x3f80000004087421 */ /* 0x000fc6000001c000 */
[----:B------:R-:W-:Y:S02]  /*04a0*/  LOP3.LUT R6, R6, 0xff800000, RZ, 0xc0, !PT ;  /* 0xff80000006067812 */ /* 0x000fe400078ec0ff */
[----:B------:R-:W-:Y:S02]  /*04b0*/  IADD3 R8, R8, -0x3f400000, RZ ;  /* 0xc0c0000008087810 */ /* 0x000fe40007ffe0ff */
[----:B------:R-:W-:Y:S02]  /*04c0*/  IADD3 R9, -R6, 0x40800000, RZ ;  /* 0x4080000006097810 */ /* 0x000fe40007ffe1ff */
[----:B------:R-:W-:-:S04]  /*04d0*/  LOP3.LUT R5, R8, 0xff800000, RZ, 0xc0, !PT ;  /* 0xff80000008057812 */ /* 0x000fc800078ec0ff */
[----:B------:R-:W-:Y:S01]  /*04e0*/  IADD3 R13, -R5, 0x40800000, RZ ;  /* 0x40800000050d7810 */ /* 0x000fe20007ffe1ff */
[-C--:B------:R-:W-:Y:S01]  /*04f0*/  FFMA.FTZ R7, R9, R0.reuse, -1 ;  /* 0xbf80000009077423 */ /* 0x080fe20000010000 */
[----:B------:R-:W-:Y:S02]  /*0500*/  IADD3 R8, R3, -R6, RZ ;  /* 0x8000000603087210 */ /* 0x000fe40007ffe0ff */
[----:B------:R-:W-:Y:S01]  /*0510*/  IADD3 R9, R4, -R5, RZ ;  /* 0x8000000504097210 */ /* 0x000fe20007ffe0ff */
[----:B------:R-:W-:Y:S01]  /*0520*/  FFMA.FTZ R0, R13, R0, -1 ;  /* 0xbf8000000d007423 */ /* 0x000fe20000010000 */
[----:B------:R-:W-:Y:S01]  /*0530*/  MOV R12, 0x3d39bf78 ;  /* 0x3d39bf78000c7802 */ /* 0x000fe20000000f00 */
[----:B------:R-:W-:Y:S02]  /*0540*/  FADD R7, R8, R7 ;  /* 0x0000000708077221 */ /* 0x000fe40000000000 */
[----:B------:R-:W-:Y:S02]  /*0550*/  FADD R0, R9, R0 ;  /* 0x0000000009007221 */ /* 0x000fe40000000000 */
[----:B------:R-:W-:-:S02]  /*0560*/  FFMA.FTZ R8, R7, -R12, 0.10546888411045074463 ;  /* 0x3dd8001207087423 */ /* 0x000fc4000001080c */
[C---:B------:R-:W-:Y:S02]  /*0570*/  FFMA.FTZ R9, R0.reuse, -R12, 0.10546888411045074463 ;  /* 0x3dd8001200097423 */ /* 0x040fe4000001080c */
[C---:B------:R-:W-:Y:S02]  /*0580*/  FFMA.FTZ R8, R7.reuse, R8, -0.13229703903198242188 ;  /* 0xbe0778e007087423 */ /* 0x040fe40000010008 */
[C---:B------:R-:W-:Y:S02]  /*0590*/  FFMA.FTZ R9, R0.reuse, R9, -0.13229703903198242188 ;  /* 0xbe0778e000097423 */ /* 0x040fe40000010009 */
[C---:B------:R-:W-:Y:S02]  /*05a0*/  FFMA.FTZ R8, R7.reuse, R8, 0.14491446316242218018 ;  /* 0x3e14647507087423 */ /* 0x040fe40000010008 */
[----:B------:R-:W-:Y:S02]  /*05b0*/  FFMA.FTZ R9, R0, R9, 0.14491446316242218018 ;  /* 0x3e14647500097423 */ /* 0x000fe40000010009 */
[----:B------:R-:W-:-:S02]  /*05c0*/  FFMA.FTZ R8, R7, R8, -0.16641564667224884033 ;  /* 0xbe2a68dd07087423 */ /* 0x000fc40000010008 */
[C---:B------:R-:W-:Y:S02]  /*05d0*/  FFMA.FTZ R9, R0.reuse, R9, -0.16641564667224884033 ;  /* 0xbe2a68dd00097423 */ /* 0x040fe40000010009 */
[C---:B------:R-:W-:Y:S02]  /*05e0*/  FFMA.FTZ R8, R7.reuse, R8, 0.19988867640495300293 ;  /* 0x3e4caf9e07087423 */ /* 0x040fe40000010008 */
[C---:B------:R-:W-:Y:S02]  /*05f0*/  FFMA.FTZ R9, R0.reuse, R9, 0.19988867640495300293 ;  /* 0x3e4caf9e00097423 */ /* 0x040fe40000010009 */
[----:B------:R-:W-:Y:S02]  /*0600*/  FFMA.FTZ R8, R7, R8, -0.25000196695327758789 ;  /* 0xbe80004207087423 */ /* 0x000fe40000010008 */
[----:B------:R-:W-:Y:S01]  /*0610*/  FFMA.FTZ R9, R0, R9, -0.25000196695327758789 ;  /* 0xbe80004200097423 */ /* 0x000fe20000010009 */
[----:B------:R-:W-:Y:S01]  /*0620*/  ISETP.GE.U32.AND P3, PT, R3, 0x7f800000, PT ;  /* 0x7f8000000300780c */ /* 0x000fe20003f66070 */
[----:B------:R-:W-:-:S02]  /*0630*/  FFMA.FTZ R8, R7, R8, 0.33333510160446166992 ;  /* 0x3eaaaae607087423 */ /* 0x000fc40000010008 */
[C---:B------:R-:W-:Y:S02]  /*0640*/  FFMA.FTZ R9, R0.reuse, R9, 0.33333510160446166992 ;  /* 0x3eaaaae600097423 */ /* 0x040fe40000010009 */
[C---:B------:R-:W-:Y:S02]  /*0650*/  FFMA.FTZ R8, R7.reuse, R8, -0.5 ;  /* 0xbf00000007087423 */ /* 0x040fe40000010008 */
[C---:B------:R-:W-:Y:S01]  /*0660*/  FFMA.FTZ R9, R0.reuse, R9, -0.5 ;  /* 0xbf00000000097423 */ /* 0x040fe20000010009 */
[----:B------:R-:W-:Y:S01]  /*0670*/  I2FP.F32.S32 R5, R5 ;  /* 0x0000000500057245 */ /* 0x000fe20000201400 */
[C---:B------:R-:W-:Y:S01]  /*0680*/  FMUL R8, R7.reuse, R8 ;  /* 0x0000000807087220 */ /* 0x040fe20000400000 */
[----:B------:R-:W-:Y:S01]  /*0690*/  I2FP.F32.S32 R6, R6 ;  /* 0x0000000600067245 */ /* 0x000fe20000201400 */
[C---:B------:R-:W-:Y:S02]  /*06a0*/  FMUL R9, R0.reuse, R9 ;  /* 0x0000000900097220 */ /* 0x040fe40000400000 */
[----:B------:R-:W-:Y:S01]  /*06b0*/  FFMA.FTZ R7, R7, R8, R7 ;  /* 0x0000000807077223 */ /* 0x000fe20000010007 */
[----:B------:R-:W-:Y:S01]  /*06c0*/  FMUL R5, R5, 1.1920928955078125e-07 ;  /* 0x3400000005057820 */ /* 0x000fe20000400000 */
[----:B------:R-:W-:Y:S01]  /*06d0*/  FFMA.FTZ R0, R0, R9, R0 ;  /* 0x0000000900007223 */ /* 0x000fe20000010000 */
[----:B------:R-:W-:Y:S01]  /*06e0*/  FMUL R6, R6, 1.1920928955078125e-07 ;  /* 0x3400000006067820 */ /* 0x000fe20000400000 */
[----:B------:R-:W-:-:S02]  /*06f0*/  FSETP.GT.AND P1, PT, R10, 20, PT ;  /* 0x41a000000a00780b */ /* 0x000fc40003f24000 */
[----:B------:R-:W-:Y:S01]  /*0700*/  ISETP.GE.U32.AND P2, PT, R4, 0x7f800000, PT ;  /* 0x7f8000000400780c */ /* 0x000fe20003f46070 */
[----:B------:R-:W-:Y:S01]  /*0710*/  FFMA.FTZ R0, R5, 0.69314718246459960938, R0 ;  /* 0x3f31721805007823 */ /* 0x000fe20000010000 */
[----:B------:R-:W-:Y:S01]  /*0720*/  FFMA.FTZ R7, R6, 0.69314718246459960938, R7 ;  /* 0x3f31721806077823 */ /* 0x000fe20000010007 */
[----:B------:R-:W-:Y:S10]  /*0730*/  @!P3 BRA `(.L_x_1) ;  /* 0x000000000014b947 */ /* 0x000ff40003800000 */
[C---:B------:R-:W-:Y:S02]  /*0740*/  ISETP.GE.AND P3, PT, R3.reuse, -0x407fffff, PT ;  /* 0xbf8000010300780c */ /* 0x040fe40003f66270 */
[----:B------:R-:W-:-:S11]  /*0750*/  FSETP.NEU.AND P4, PT, R3, RZ, PT ;  /* 0x000000ff0300720b */ /* 0x000fd60003f8d000 */
[----:B------:R-:W-:-:S05]  /*0760*/  @P3 MOV R6, 0x7f800000 ;  /* 0x7f80000000063802 */ /* 0x000fca0000000f00 */
[----:B------:R-:W-:-:S05]  /*0770*/  @P3 FFMA.FTZ R7, R3, R6, +INF ;  /* 0x7f80000003073423 */ /* 0x000fca0000010006 */
[----:B------:R-:W-:-:S07]  /*0780*/  FSEL R7, R7, -RZ, P4 ;  /* 0x800000ff07077208 */ /* 0x000fce0002000000 */
.L_x_1:
[----:B------:R-:W-:Y:S05]  /*0790*/  BSYNC B0 ;  /* 0x0000000000007941 */ /* 0x000fea0003800000 */
.L_x_0:
[----:B------:R-:W-:Y:S04]  /*07a0*/  BSSY B0, `(.L_x_2) ;  /* 0x0000007000007945 */ /* 0x000fe80003800000 */
[----:B------:R-:W-:Y:S05]  /*07b0*/  @!P2 BRA `(.L_x_3) ;  /* 0x000000000014a947 */ /* 0x000fea0003800000 */
[C---:B------:R-:W-:Y:S02]  /*07c0*/  ISETP.GE.AND P2, PT, R4.reuse, -0x407fffff, PT ;  /* 0xbf8000010400780c */ /* 0x040fe40003f46270 */
[----:B------:R-:W-:-:S11]  /*07d0*/  FSETP.NEU.AND P3, PT, R4, RZ, PT ;  /* 0x000000ff0400720b */ /* 0x000fd60003f6d000 */
[----:B------:R-:W-:-:S05]  /*07e0*/  @P2 MOV R3, 0x7f800000 ;  /* 0x7f80000000032802 */ /* 0x000fca0000000f00 */
[----:B------:R-:W-:-:S05]  /*07f0*/  @P2 FFMA.FTZ R0, R4, R3, +INF ;  /* 0x7f80000004002423 */ /* 0x000fca0000010003 */
[----:B------:R-:W-:-:S07]  /*0800*/  FSEL R0, R0, -RZ, P3 ;  /* 0x800000ff00007208 */ /* 0x000fce0001800000 */
.L_x_3:
[----:B------:R-:W-:Y:S05]  /*0810*/  BSYNC B0 ;  /* 0x0000000000007941 */ /* 0x000fea0003800000 */
.L_x_2:
[----:B------:R-:W-:Y:S01]  /*0820*/  FSEL R7, R10, R7, P1 ;  /* 0x000000070a077208 */ /* 0x000fe20000800000 */
[----:B------:R-:W-:Y:S01]  /*0830*/  BSSY B0, `(.L_x_4) ;  /* 0x0000017000007945 */ /* 0x000fe20003800000 */
[----:B------:R-:W-:-:S03]  /*0840*/  FSETP.GT.AND P1, PT, R11, 20, PT ;  /* 0x41a000000b00780b */ /* 0x000fc60003f24000 */
[----:B------:R-:W-:Y:S01]  /*0850*/  FADD.FTZ R6, |R7|, -RZ ;  /* 0x800000ff07067221 */ /* 0x000fe20000010200 */
[----:B------:R-:W-:-:S04]  /*0860*/  FSEL R3, R11, R0, P1 ;  /* 0x000000000b037208 */ /* 0x000fc80000800000 */
[----:B------:R-:W-:-:S13]  /*0870*/  FSETP.GE.AND P2, PT, R6, 0.60000002384185791016, PT ;  /* 0x3f19999a0600780b */ /* 0x000fda0003f46000 */
[----:B------:R-:W-:Y:S05]  /*0880*/  @!P2 BRA `(.L_x_5) ;  /* 0x000000000028a947 */ /* 0x000fea0003800000 */
[C---:B------:R-:W-:Y:S01]  /*0890*/  FMUL R0, R6.reuse, 2.8853900432586669922 ;  /* 0x4038aa3b06007820 */ /* 0x040fe20000400000 */
[----:B------:R-:W-:Y:S01]  /*08a0*/  HFMA2.MMA R5, -RZ, RZ, 1.875, 0 ;  /* 0x3f800000ff057435 */ /* 0x000fe200000001ff */
[----:B------:R-:W-:-:S04]  /*08b0*/  FSETP.GE.AND P1, PT, R6, 9.010913848876953125, PT ;  /* 0x41102cb40600780b */ /* 0x000fc80003f26000 */
[----:B------:R-:W0:Y:S02]  /*08c0*/  MUFU.EX2 R0, R0 ;  /* 0x0000000000007308 */ /* 0x000e240000000800 */
[----:B0-----:R-:W-:-:S06]  /*08d0*/  FADD R4, R0, 1 ;  /* 0x3f80000000047421 */ /* 0x001fcc0000000000 */
[----:B------:R-:W0:Y:S02]  /*08e0*/  MUFU.RCP R4, R4 ;  /* 0x0000000400047308 */ /* 0x000e240000001000 */
[----:B0-----:R-:W-:-:S05]  /*08f0*/  FFMA.FTZ R5, R4, -2, R5 ;  /* 0xc000000004057823 */ /* 0x001fca0000010005 */
[----:B------:R-:W-:-:S04]  /*0900*/  FSEL R5, R5, 1, !P1 ;  /* 0x3f80000005057808 */ /* 0x000fc80004800000 */
[----:B------:R-:W-:Y:S01]  /*0910*/  LOP3.LUT R5, R5, 0x80000000, R7, 0xf8, !PT ;  /* 0x8000000005057812 */ /* 0x000fe200078ef807 */
[----:B------:R-:W-:Y:S06]  /*0920*/  BRA `(.L_x_6) ;  /* 0x00000000001c7947 */ /* 0x000fec0003800000 */
.L_x_5:
[----:B------:R-:W-:Y:S01]  /*0930*/  MOV R0, 0x3c80f082 ;  /* 0x3c80f08200007802 */ /* 0x000fe20000000f00 */
[----:B------:R-:W-:-:S04]  /*0940*/  FMUL R5, R7, R7 ;  /* 0x0000000707057220 */ /* 0x000fc80000400000 */
[----:B------:R-:W-:-:S04]  /*0950*/  FFMA.FTZ R0, R5, R0, -0.052303962409496307373 ;  /* 0xbd563cae05007423 */ /* 0x000fc80000010000 */
[----:B------:R-:W-:-:S04]  /*0960*/  FFMA.FTZ R0, R5, R0, 0.1331529766321182251 ;  /* 0x3e08594105007423 */ /* 0x000fc80000010000 */
[----:B------:R-:W-:-:S04]  /*0970*/  FFMA.FTZ R0, R5, R0, -0.33332768082618713379 ;  /* 0xbeaaa9ed05007423 */ /* 0x000fc80000010000 */
[----:B------:R-:W-:-:S04]  /*0980*/  FFMA.FTZ R0, R5, R0, RZ ;  /* 0x0000000005007223 */ /* 0x000fc800000100ff */
[----:B------:R-:W-:-:S07]  /*0990*/  FFMA.FTZ R5, R7, R0, R7 ;  /* 0x0000000007057223 */ /* 0x000fce0000010007 */
.L_x_6:
[----:B------:R-:W-:Y:S05]  /*09a0*/  BSYNC B0 ;  /* 0x0000000000007941 */ /* 0x000fea0003800000 */
.L_x_4:
[----:B------:R-:W-:Y:S01]  /*09b0*/  FADD.FTZ R8, |R3|, -RZ ;  /* 0x800000ff03087221 */ /* 0x000fe20000010200 */
[----:B------:R-:W-:Y:S01]  /*09c0*/  BSSY B0, `(.L_x_7) ;  /* 0x0000015000007945 */ /* 0x000fe20003800000 */
[----:B------:R-:W-:-:S03]  /*09d0*/  SHF.R.S32.HI R9, RZ, 0x1f, R2 ;  /* 0x0000001fff097819 */ /* 0x000fc60000011402 */
        /* <DEDUP_REMOVED lines=12> */
.L_x_8:
[----:B------:R-:W-:Y:S01]  /*0aa0*/  MOV R0, 0x3c80f082 ;  /* 0x3c80f08200007802 */ /* 0x000fe20000000f00 */
[----:B------:R-:W-:-:S04]  /*0ab0*/  FMUL R7, R3, R3 ;  /* 0x0000000303077220 */ /* 0x000fc80000400000 */
[----:B------:R-:W-:-:S04]  /*0ac0*/  FFMA.FTZ R0, R7, R0, -0.052303962409496307373 ;  /* 0xbd563cae07007423 */ /* 0x000fc80000010000 */
[----:B------:R-:W-:-:S04]  /*0ad0*/  FFMA.FTZ R0, R7, R0, 0.1331529766321182251 ;  /* 0x3e08594107007423 */ /* 0x000fc80000010000 */
[----:B------:R-:W-:-:S04]  /*0ae0*/  FFMA.FTZ R0, R7, R0, -0.33332768082618713379 ;  /* 0xbeaaa9ed07007423 */ /* 0x000fc80000010000 */
[----:B------:R-:W-:-:S04]  /*0af0*/  FFMA.FTZ R0, R7, R0, RZ ;  /* 0x0000000007007223 */ /* 0x000fc800000100ff */
[----:B------:R-:W-:-:S07]  /*0b00*/  FFMA.FTZ R0, R3, R0, R3 ;  /* 0x0000000003007223 */ /* 0x000fce0000010003 */
.L_x_9:
[----:B------:R-:W-:Y:S05]  /*0b10*/  BSYNC B0 ;  /* 0x0000000000007941 */ /* 0x000fea0003800000 */
.L_x_7:
[----:B------:R-:W-:Y:S01]  /*0b20*/  ULDC.64 UR6, c[0x0][0x210] ;  /* 0x0000840000067ab9 */ /* 0x000fe20000000a00 */
[----:B------:R-:W-:Y:S01]  /*0b30*/  FMUL R10, R10, R5 ;  /* 0x000000050a0a7220 */ /* 0x000fe20000400000 */
[----:B------:R-:W-:Y:S01]  /*0b40*/  LEA R4, P1, R2, UR6, 0x2 ;  /* 0x0000000602047c11 */ /* 0x000fe2000f8210ff */
[----:B------:R-:W-:-:S03]  /*0b50*/  FMUL R11, R11, R0 ;  /* 0x000000000b0b7220 */ /* 0x000fc60000400000 */
[----:B------:R-:W-:Y:S01]  /*0b60*/  LEA.HI.X R5, R2, UR7, R9, 0x2, P1 ;  /* 0x0000000702057c11 */ /* 0x000fe200088f1409 */
[----:B------:R-:W-:Y:S08]  /*0b70*/  @P0 EXIT ;  /* 0x000000000000094d */ /* 0x000ff00003800000 */
[----:B------:R-:W-:Y:S01]  /*0b80*/  STG.E.64 desc[UR4][R4.64], R10 ;  /* 0x0000000a04007986 */ /* 0x000fe2000c101b04 */
[----:B------:R-:W-:Y:S05]  /*0b90*/  EXIT ;  /* 0x000000000000794d */ /* 0x000fea0003800000 */
.L_x_10:
[----:B------:R-:W-:-:S00]  /*0ba0*/  BRA `(.L_x_10) ;  /* 0xfffffffc00fc7947 */ /* 0x000fc0000383ffff */
[----:B------:R-:W-:-:S00]  /*0bb0*/  NOP ;  /* 0x0000000000007918 */ /* 0x000fc00000000000 */
        /* <DEDUP_REMOVED lines=12> */
.L_x_11:


//--------------------- .nv.global.init           --------------------------
	.section	.nv.global.init,"aw",@progbits
.nv.global.init:
	.type		_$_str,@object
	.size		_$_str,(_$_str_$_2 - _$_str)
_$_str:
        /*0000*/ 	.byte	0x5f, 0x5f, 0x43, 0x55, 0x44, 0x41, 0x5f, 0x46, 0x54, 0x5a, 0x00
	.type		_$_str_$_2,@object
	.size		_$_str_$_2,(.L_1 - _$_str_$_2)
_$_str_$_2:
        /*000b*/ 	.byte	0x5f, 0x5f, 0x43, 0x55, 0x44, 0x41, 0x5f, 0x50, 0x52, 0x45, 0x43, 0x5f, 0x53, 0x51, 0x52, 0x54
        /*001b*/ 	.byte	0x00
.L_1:


//--------------------- .nv.constant0.triton_poi_fused__native_batch_norm_legit_no_training_mul_softplus_tanh_26 --------------------------
	.section	.nv.constant0.triton_poi_fused__native_batch_norm_legit_no_training_mul_softplus_tanh_26,"a",@progbits
	.sectionflags	@""
	.align	4
.nv.constant0.triton_poi_fused__native_batch_norm_legit_no_training_mul_softplus_tanh_26:
	.zero		580
